//
// Generated by NVIDIA NVVM Compiler
//
// Compiler Build ID: CL-36424714
// Cuda compilation tools, release 13.0, V13.0.88
// Based on NVVM 20.0.0
//

.version 9.0
.target sm_100
.address_size 64

	// .globl	_Z10sum_kernelPKiS0_Pi
.extern .func  (.param .b32 func_retval0) vprintf
(
	.param .b64 vprintf_param_0,
	.param .b64 vprintf_param_1
)
;
.global .align 1 .b8 $str[18] = {84, 104, 114, 101, 97, 100, 32, 110, 117, 109, 98, 101, 114, 32, 37, 100, 10};

.visible .entry _Z10sum_kernelPKiS0_Pi(
	.param .u64 .ptr .align 1 _Z10sum_kernelPKiS0_Pi_param_0,
	.param .u64 .ptr .align 1 _Z10sum_kernelPKiS0_Pi_param_1,
	.param .u64 .ptr .align 1 _Z10sum_kernelPKiS0_Pi_param_2
)
{
	.local .align 8 .b8 	__local_depot0[8];
	.reg .b64 	%SP;
	.reg .b64 	%SPL;
	.reg .b32 	%r<7>;
	.reg .b64 	%rd<15>;

	mov.u64 	%SPL, __local_depot0;
	cvta.local.u64 	%SP, %SPL;
	ld.param.u64 	%rd1, [_Z10sum_kernelPKiS0_Pi_param_0];
	ld.param.u64 	%rd2, [_Z10sum_kernelPKiS0_Pi_param_1];
	ld.param.u64 	%rd3, [_Z10sum_kernelPKiS0_Pi_param_2];
	cvta.to.global.u64 	%rd4, %rd3;
	cvta.to.global.u64 	%rd5, %rd2;
	cvta.to.global.u64 	%rd6, %rd1;
	add.u64 	%rd7, %SP, 0;
	add.u64 	%rd8, %SPL, 0;
	mov.u32 	%r1, %tid.x;
	st.local.u32 	[%rd8], %r1;
	mov.u64 	%rd9, $str;
	cvta.global.u64 	%rd10, %rd9;
	{ // callseq 0, 0
	.param .b64 param0;
	st.param.b64 	[param0], %rd10;
	.param .b64 param1;
	st.param.b64 	[param1], %rd7;
	.param .b32 retval0;
	call.uni (retval0), 
	vprintf, 
	(
	param0, 
	param1
	);
	ld.param.b32 	%r2, [retval0];
	} // callseq 0
	mul.wide.u32 	%rd11, %r1, 4;
	add.s64 	%rd12, %rd6, %rd11;
	ld.global.u32 	%r4, [%rd12];
	add.s64 	%rd13, %rd5, %rd11;
	ld.global.u32 	%r5, [%rd13];
	add.s32 	%r6, %r5, %r4;
	add.s64 	%rd14, %rd4, %rd11;
	st.global.u32 	[%rd14], %r6;
	ret;

}


// ===== COMPILED SASS (sm_100) =====

	.target	sm_100

	.elftype	@"ET_EXEC"


//--------------------- .note.nv.tkinfo           --------------------------
	.section	.note.nv.tkinfo,"",@"SHT_NOTE"
	.sectionflags	@"SHF_NOTE_NV_TKINFO"
	.tkinfo
        /*0018*/ 	.word	0x00000002
        /*0030*/ 	.string	""
        /*0030*/ 	.string	"ptxas"
        /*0030*/ 	.string	"Cuda compilation tools, release 13.0, V13.0.88"
        /*0030*/ 	.string	"Build cuda_13.0.r13.0/compiler.36424714_0"
        /*0030*/ 	.string	"-arch sm_100 -m 64 "



//--------------------- .note.nv.cuinfo           --------------------------
	.section	.note.nv.cuinfo,"",@"SHT_NOTE"
	.sectionflags	@"SHF_NOTE_NV_CUINFO"
        /*0018*/ 	.short	0x0002
        /*001a*/ 	.short	0x0064
        /*001c*/ 	.short	0x0082
	.zero		2


//--------------------- .nv.info                  --------------------------
	.section	.nv.info,"",@"SHT_CUDA_INFO"
	.align	4


	//----- nvinfo : EIATTR_REGCOUNT
	.align		4
        /*0000*/ 	.byte	0x04, 0x2f
        /*0002*/ 	.short	(.L_2 - .L_1)
	.align		4
.L_1:
        /*0004*/ 	.word	index@(_Z10sum_kernelPKiS0_Pi)
        /*0008*/ 	.word	0x00000018


	//----- nvinfo : EIATTR_FRAME_SIZE
	.align		4
.L_2:
        /*000c*/ 	.byte	0x04, 0x11
        /*000e*/ 	.short	(.L_4 - .L_3)
	.align		4
.L_3:
        /*0010*/ 	.word	index@(_Z10sum_kernelPKiS0_Pi)
        /*0014*/ 	.word	0x00000008


	//----- nvinfo : EIATTR_MIN_STACK_SIZE
	.align		4
.L_4:
        /*0018*/ 	.byte	0x04, 0x12
        /*001a*/ 	.short	(.L_6 - .L_5)
	.align		4
.L_5:
        /*001c*/ 	.word	index@(_Z10sum_kernelPKiS0_Pi)
        /*0020*/ 	.word	0x00000008
.L_6:


//--------------------- .nv.compat                --------------------------
	.section	.nv.compat,"",@"SHT_CUDA_COMPAT_INFO"
	.align	4
        /*0000*/ 	.byte	0x02, 0x09, 0x00, 0x00, 0x02, 0x02, 0x01, 0x00, 0x02, 0x05, 0x05, 0x00, 0x03, 0x07, 0x01, 0x01
        /*0010*/ 	.byte	0x02, 0x03, 0x00, 0x00, 0x02, 0x06, 0x01, 0x00, 0x04, 0x0b, 0x08, 0x00, 0x09, 0x00, 0x00, 0x00
        /*0020*/ 	.byte	0x00, 0x00, 0x00, 0x00


//--------------------- .nv.info._Z10sum_kernelPKiS0_Pi --------------------------
	.section	.nv.info._Z10sum_kernelPKiS0_Pi,"",@"SHT_CUDA_INFO"
	.sectionflags	@""
	.align	4


	//----- nvinfo : EIATTR_CUDA_API_VERSION
	.align		4
        /*0000*/ 	.byte	0x04, 0x37
        /*0002*/ 	.short	(.L_8 - .L_7)
.L_7:
        /*0004*/ 	.word	0x00000082


	//----- nvinfo : EIATTR_KPARAM_INFO
	.align		4
.L_8:
        /*0008*/ 	.byte	0x04, 0x17
        /*000a*/ 	.short	(.L_10 - .L_9)
.L_9:
        /*000c*/ 	.word	0x00000000
        /*0010*/ 	.short	0x0002
        /*0012*/ 	.short	0x0010
        /*0014*/ 	.byte	0x00, 0xf5, 0x21, 0x00


	//----- nvinfo : EIATTR_KPARAM_INFO
	.align		4
.L_10:
        /*0018*/ 	.byte	0x04, 0x17
        /*001a*/ 	.short	(.L_12 - .L_11)
.L_11:
        /*001c*/ 	.word	0x00000000
        /*0020*/ 	.short	0x0001
        /*0022*/ 	.short	0x0008
        /*0024*/ 	.byte	0x00, 0xf5, 0x21, 0x00


	//----- nvinfo : EIATTR_KPARAM_INFO
	.align		4
.L_12:
        /*0028*/ 	.byte	0x04, 0x17
        /*002a*/ 	.short	(.L_14 - .L_13)
.L_13:
        /*002c*/ 	.word	0x00000000
        /*0030*/ 	.short	0x0000
        /*0032*/ 	.short	0x0000
        /*0034*/ 	.byte	0x00, 0xf5, 0x21, 0x00


	//----- nvinfo : EIATTR_SPARSE_MMA_MASK
	.align		4
.L_14:
        /*0038*/ 	.byte	0x03, 0x50
        /*003a*/ 	.short	0x0000


	//----- nvinfo : EIATTR_MAXREG_COUNT
	.align		4
        /*003c*/ 	.byte	0x03, 0x1b
        /*003e*/ 	.short	0x00ff


	//----- nvinfo : EIATTR_EXTERNS
	.align		4
        /*0040*/ 	.byte	0x04, 0x0f
        /*0042*/ 	.short	(.L_16 - .L_15)


	//   ....[0]....
	.align		4
.L_15:
        /*0044*/ 	.word	index@(vprintf)


	//----- nvinfo : EIATTR_MERCURY_ISA_VERSION
	.align		4
.L_16:
        /*0048*/ 	.byte	0x03, 0x5f
        /*004a*/ 	.short	0x0101


	//----- nvinfo : EIATTR_VRC_CTA_INIT_COUNT
	.align		4
        /*004c*/ 	.byte	0x02, 0x4a
	.zero		1
	.zero		1


	//----- nvinfo : EIATTR_SYSCALL_OFFSETS
	.align		4
        /*0050*/ 	.byte	0x04, 0x46
        /*0052*/ 	.short	(.L_18 - .L_17)


	//   ....[0]....
.L_17:
        /*0054*/ 	.word	0x000000f0


	//----- nvinfo : EIATTR_EXIT_INSTR_OFFSETS
	.align		4
.L_18:
        /*0058*/ 	.byte	0x04, 0x1c
        /*005a*/ 	.short	(.L_20 - .L_19)


	//   ....[0]....
.L_19:
        /*005c*/ 	.word	0x000001a0


	//----- nvinfo : EIATTR_CBANK_PARAM_SIZE
	.align		4
.L_20:
        /*0060*/ 	.byte	0x03, 0x19
        /*0062*/ 	.short	0x0018


	//----- nvinfo : EIATTR_PARAM_CBANK
	.align		4
        /*0064*/ 	.byte	0x04, 0x0a
        /*0066*/ 	.short	(.L_22 - .L_21)
	.align		4
.L_21:
        /*0068*/ 	.word	index@(.nv.constant0._Z10sum_kernelPKiS0_Pi)
        /*006c*/ 	.short	0x0380
        /*006e*/ 	.short	0x0018


	//----- nvinfo : EIATTR_SW_WAR
	.align		4
.L_22:
        /*0070*/ 	.byte	0x04, 0x36
        /*0072*/ 	.short	(.L_24 - .L_23)
.L_23:
        /*0074*/ 	.word	0x00000008
.L_24:


//--------------------- .nv.callgraph             --------------------------
	.section	.nv.callgraph,"",@"SHT_CUDA_CALLGRAPH"
	.align	4
	.sectionentsize	8
	.align		4
        /*0000*/ 	.word	0x00000000
	.align		4
        /*0004*/ 	.word	0xffffffff
	.align		4
        /*0008*/ 	.word	index@(_Z10sum_kernelPKiS0_Pi)
	.align		4
        /*000c*/ 	.word	index@(vprintf)
	.align		4
        /*0010*/ 	.word	0x00000000
	.align		4
        /*0014*/ 	.word	0xfffffffe
	.align		4
        /*0018*/ 	.word	0x00000000
	.align		4
        /*001c*/ 	.word	0xfffffffd
	.align		4
        /*0020*/ 	.word	0x00000000
	.align		4
        /*0024*/ 	.word	0xfffffffc


//--------------------- .nv.constant4             --------------------------
	.section	.nv.constant4,"a",@progbits
	.align	8
	.align		8
.nv.constant4:
        /*0000*/ 	.dword	vprintf
	.align		8
        /*0008*/ 	.dword	$str


//--------------------- .text._Z10sum_kernelPKiS0_Pi --------------------------
	.section	.text._Z10sum_kernelPKiS0_Pi,"ax",@progbits
	.align	128
        .global         _Z10sum_kernelPKiS0_Pi
        .type           _Z10sum_kernelPKiS0_Pi,@function
        .size           _Z10sum_kernelPKiS0_Pi,(.L_x_2 - _Z10sum_kernelPKiS0_Pi)
        .other          _Z10sum_kernelPKiS0_Pi,@"STO_CUDA_ENTRY STV_DEFAULT"
_Z10sum_kernelPKiS0_Pi:
.text._Z10sum_kernelPKiS0_Pi:
[----:B------:R-:W0:Y:S01]  /*0000*/  LDC R1, c[0x0][0x37c] ;  /* 0x0000df00ff017b82 */ /* 0x000e220000000800 */
[----:B------:R-:W1:Y:S01]  /*0010*/  S2R R2, SR_TID.X ;  /* 0x0000000000027919 */ /* 0x000e620000002100 */
[----:B0-----:R-:W-:Y:S01]  /*0020*/  IADD3 R1, PT, PT, R1, -0x8, RZ ;  /* 0xfffffff801017810 */ /* 0x001fe20007ffe0ff */
[----:B------:R-:W0:Y:S01]  /*0030*/  LDCU UR4, c[0x0][0x2f8] ;  /* 0x00005f00ff0477ac */ /* 0x000e220008000800 */
[----:B------:R-:W-:Y:S01]  /*0040*/  MOV R0, 0x0 ;  /* 0x0000000000007802 */ /* 0x000fe20000000f00 */
[----:B------:R-:W2:Y:S03]  /*0050*/  LDCU.64 UR6, c[0x4][0x8] ;  /* 0x01000100ff0677ac */ /* 0x000ea60008000a00 */
[----:B------:R3:W4:Y:S01]  /*0060*/  LDC.64 R8, c[0x4][R0] ;  /* 0x0100000000087b82 */ /* 0x0007220000000a00 */
[----:B------:R-:W5:Y:S01]  /*0070*/  LDCU UR5, c[0x0][0x2fc] ;  /* 0x00005f80ff0577ac */ /* 0x000f620008000800 */
[----:B------:R-:W1:Y:S01]  /*0080*/  LDCU.64 UR36, c[0x0][0x358] ;  /* 0x00006b00ff2477ac */ /* 0x000e620008000a00 */
[----:B0-----:R-:W-:-:S02]  /*0090*/  IADD3 R6, P0, PT, R1, UR4, RZ ;  /* 0x0000000401067c10 */ /* 0x001fc4000ff1e0ff */
[----:B--2---:R-:W-:Y:S01]  /*00a0*/  MOV R4, UR6 ;  /* 0x0000000600047c02 */ /* 0x004fe20008000f00 */
[----:B------:R-:W-:Y:S01]  /*00b0*/  IMAD.U32 R5, RZ, RZ, UR7 ;  /* 0x00000007ff057e24 */ /* 0x000fe2000f8e00ff */
[----:B-----5:R-:W-:Y:S01]  /*00c0*/  IADD3.X R7, PT, PT, RZ, UR5, RZ, P0, !PT ;  /* 0x00000005ff077c10 */ /* 0x020fe200087fe4ff */
[----:B-1----:R3:W-:Y:S08]  /*00d0*/  STL [R1], R2 ;  /* 0x0000000201007387 */ /* 0x0027f00000100800 */
[----:B------:R-:W-:-:S07]  /*00e0*/  LEPC R20, `(.L_x_0) ;  /* 0x000000001014794e */ /* 0x000fce0000000000 */
[----:B---34-:R-:W-:Y:S05]  /*00f0*/  CALL.ABS.NOINC R8 ;  /* 0x0000000008007343 */ /* 0x018fea0003c00000 */
.L_x_0:
[----:B------:R-:W0:Y:S08]  /*0100*/  LDC.64 R4, c[0x0][0x380] ;  /* 0x0000e000ff047b82 */ /* 0x000e300000000a00 */
[----:B------:R-:W1:Y:S08]  /*0110*/  LDC.64 R6, c[0x0][0x388] ;  /* 0x0000e200ff067b82 */ /* 0x000e700000000a00 */
[----:B------:R-:W2:Y:S01]  /*0120*/  LDC.64 R8, c[0x0][0x390] ;  /* 0x0000e400ff087b82 */ /* 0x000ea20000000a00 */
[----:B0-----:R-:W-:-:S06]  /*0130*/  IMAD.WIDE.U32 R4, R2, 0x4, R4 ;  /* 0x0000000402047825 */ /* 0x001fcc00078e0004 */
[----:B------:R-:W3:Y:S01]  /*0140*/  LDG.E R4, desc[UR36][R4.64] ;  /* 0x0000002404047981 */ /* 0x000ee2000c1e1900 */
[----:B-1----:R-:W-:-:S06]  /*0150*/  IMAD.WIDE.U32 R6, R2, 0x4, R6 ;  /* 0x0000000402067825 */ /* 0x002fcc00078e0006 */
[----:B------:R-:W3:Y:S01]  /*0160*/  LDG.E R7, desc[UR36][R6.64] ;  /* 0x0000002406077981 */ /* 0x000ee2000c1e1900 */
[----:B--2---:R-:W-:-:S04]  /*0170*/  IMAD.WIDE.U32 R2, R2, 0x4, R8 ;  /* 0x0000000402027825 */ /* 0x004fc800078e0008 */
[----:B---3--:R-:W-:-:S05]  /*0180*/  IMAD.IADD R9, R4, 0x1, R7 ;  /* 0x0000000104097824 */ /* 0x008fca00078e0207 */
[----:B------:R-:W-:Y:S01]  /*0190*/  STG.E desc[UR36][R2.64], R9 ;  /* 0x0000000902007986 */ /* 0x000fe2000c101924 */
[----:B------:R-:W-:Y:S05]  /*01a0*/  EXIT ;  /* 0x000000000000794d */ /* 0x000fea0003800000 */
.L_x_1:
[----:B------:R-:W-:-:S00]  /*01b0*/  BRA `(.L_x_1) ;  /* 0xfffffffc00fc7947 */ /* 0x000fc0000383ffff */
[----:B------:R-:W-:-:S00]  /*01c0*/  NOP ;  /* 0x0000000000007918 */ /* 0x000fc00000000000 */
        /* <DEDUP_REMOVED lines=11> */
.L_x_2:


//--------------------- .nv.global.init           --------------------------
	.section	.nv.global.init,"aw",@progbits
.nv.global.init:
	.type		$str,@object
	.size		$str,(.L_0 - $str)
$str:
        /*0000*/ 	.byte	0x54, 0x68, 0x72, 0x65, 0x61, 0x64, 0x20, 0x6e, 0x75, 0x6d, 0x62, 0x65, 0x72, 0x20, 0x25, 0x64
        /*0010*/ 	.byte	0x0a, 0x00
.L_0:


//--------------------- .nv.shared.reserved.0     --------------------------
	.section	.nv.shared.reserved.0,"aw",@nobits
	.weak		__nv_reservedSMEM_offset_0_alias
	.size		__nv_reservedSMEM_offset_0_alias, 0, 64
	.other		__nv_reservedSMEM_offset_0_alias,@"STO_CUDA_RESERVED_SHARED STV_DEFAULT"
__nv_reservedSMEM_offset_0_alias:
	.zero		0
	.zero		64


//--------------------- .nv.constant0._Z10sum_kernelPKiS0_Pi --------------------------
	.section	.nv.constant0._Z10sum_kernelPKiS0_Pi,"a",@progbits
	.sectionflags	@""
	.align	4
.nv.constant0._Z10sum_kernelPKiS0_Pi:
	.zero		920


//--------------------- SYMBOLS --------------------------

	.type		.nv.reservedSmem.offset0,@object
	.size		.nv.reservedSmem.offset0,0x4
	.type		vprintf,@function
